//
// Generated by NVIDIA NVVM Compiler
//
// Compiler Build ID: CL-36424714
// Cuda compilation tools, release 13.0, V13.0.88
// Based on NVVM 20.0.0
//

.version 9.0
.target sm_100
.address_size 64

	// .globl	cos_main

.visible .entry cos_main(
	.param .align 8 .b8 cos_main_param_0[24]
)
{
	.reg .pred 	%p<6>;
	.reg .b32 	%r<21>;
	.reg .b32 	%f<11>;
	.reg .b64 	%rd<24>;

	ld.param.u32 	%r1, [cos_main_param_0+16];
	ld.param.u64 	%rd15, [cos_main_param_0+8];
	ld.param.u64 	%rd16, [cos_main_param_0];
	cvta.to.global.u64 	%rd1, %rd16;
	cvta.to.global.u64 	%rd2, %rd15;
	mov.u32 	%r20, %tid.x;
	setp.ge.s32 	%p1, %r20, %r1;
	@%p1 bra 	$L__BB0_7;
	not.b32 	%r11, %r20;
	add.s32 	%r3, %r1, %r11;
	and.b32  	%r12, %r3, 1536;
	setp.eq.s32 	%p2, %r12, 1536;
	@%p2 bra 	$L__BB0_4;
	shr.u32 	%r13, %r3, 9;
	add.s32 	%r14, %r13, 1;
	and.b32  	%r15, %r14, 3;
	mul.wide.u32 	%rd17, %r20, 4;
	add.s64 	%rd21, %rd2, %rd17;
	add.s64 	%rd20, %rd1, %rd17;
	neg.s32 	%r18, %r15;
	shl.b32 	%r16, %r14, 9;
	and.b32  	%r17, %r16, 1536;
	add.s32 	%r20, %r20, %r17;
$L__BB0_3:
	.pragma "nounroll";
	ld.global.f32 	%f1, [%rd20];
	cos.approx.f32 	%f2, %f1;
	st.global.f32 	[%rd21], %f2;
	add.s64 	%rd21, %rd21, 2048;
	add.s64 	%rd20, %rd20, 2048;
	add.s32 	%r18, %r18, 1;
	setp.ne.s32 	%p3, %r18, 0;
	@%p3 bra 	$L__BB0_3;
$L__BB0_4:
	setp.lt.u32 	%p4, %r3, 1536;
	@%p4 bra 	$L__BB0_7;
	mul.wide.u32 	%rd18, %r20, 4;
	add.s64 	%rd19, %rd18, 4096;
	add.s64 	%rd23, %rd1, %rd19;
	add.s64 	%rd22, %rd2, %rd19;
$L__BB0_6:
	ld.global.f32 	%f3, [%rd23+-4096];
	cos.approx.f32 	%f4, %f3;
	st.global.f32 	[%rd22+-4096], %f4;
	ld.global.f32 	%f5, [%rd23+-2048];
	cos.approx.f32 	%f6, %f5;
	st.global.f32 	[%rd22+-2048], %f6;
	ld.global.f32 	%f7, [%rd23];
	cos.approx.f32 	%f8, %f7;
	st.global.f32 	[%rd22], %f8;
	ld.global.f32 	%f9, [%rd23+2048];
	cos.approx.f32 	%f10, %f9;
	st.global.f32 	[%rd22+2048], %f10;
	add.s32 	%r20, %r20, 2048;
	add.s64 	%rd23, %rd23, 8192;
	add.s64 	%rd22, %rd22, 8192;
	setp.lt.s32 	%p5, %r20, %r1;
	@%p5 bra 	$L__BB0_6;
$L__BB0_7:
	ret;

}


// ===== COMPILED SASS (sm_100) =====

	.target	sm_100

	.elftype	@"ET_EXEC"


//--------------------- .note.nv.tkinfo           --------------------------
	.section	.note.nv.tkinfo,"",@"SHT_NOTE"
	.sectionflags	@"SHF_NOTE_NV_TKINFO"
	.tkinfo
        /*0018*/ 	.word	0x00000002
        /*0030*/ 	.string	""
        /*0030*/ 	.string	"ptxas"
        /*0030*/ 	.string	"Cuda compilation tools, release 13.0, V13.0.88"
        /*0030*/ 	.string	"Build cuda_13.0.r13.0/compiler.36424714_0"
        /*0030*/ 	.string	"-arch sm_100 -m 64 "



//--------------------- .note.nv.cuinfo           --------------------------
	.section	.note.nv.cuinfo,"",@"SHT_NOTE"
	.sectionflags	@"SHF_NOTE_NV_CUINFO"
        /*0018*/ 	.short	0x0002
        /*001a*/ 	.short	0x0064
        /*001c*/ 	.short	0x0082
	.zero		2


//--------------------- .nv.info                  --------------------------
	.section	.nv.info,"",@"SHT_CUDA_INFO"
	.align	4


	//----- nvinfo : EIATTR_REGCOUNT
	.align		4
        /*0000*/ 	.byte	0x04, 0x2f
        /*0002*/ 	.short	(.L_1 - .L_0)
	.align		4
.L_0:
        /*0004*/ 	.word	index@(cos_main)
        /*0008*/ 	.word	0x00000011


	//----- nvinfo : EIATTR_FRAME_SIZE
	.align		4
.L_1:
        /*000c*/ 	.byte	0x04, 0x11
        /*000e*/ 	.short	(.L_3 - .L_2)
	.align		4
.L_2:
        /*0010*/ 	.word	index@(cos_main)
        /*0014*/ 	.word	0x00000000


	//----- nvinfo : EIATTR_MIN_STACK_SIZE
	.align		4
.L_3:
        /*0018*/ 	.byte	0x04, 0x12
        /*001a*/ 	.short	(.L_5 - .L_4)
	.align		4
.L_4:
        /*001c*/ 	.word	index@(cos_main)
        /*0020*/ 	.word	0x00000000
.L_5:


//--------------------- .nv.compat                --------------------------
	.section	.nv.compat,"",@"SHT_CUDA_COMPAT_INFO"
	.align	4
        /*0000*/ 	.byte	0x02, 0x09, 0x00, 0x00, 0x02, 0x02, 0x01, 0x00, 0x02, 0x05, 0x05, 0x00, 0x03, 0x07, 0x01, 0x01
        /*0010*/ 	.byte	0x02, 0x03, 0x00, 0x00, 0x02, 0x06, 0x01, 0x00, 0x04, 0x0b, 0x08, 0x00, 0x09, 0x00, 0x00, 0x00
        /*0020*/ 	.byte	0x00, 0x00, 0x00, 0x00


//--------------------- .nv.info.cos_main         --------------------------
	.section	.nv.info.cos_main,"",@"SHT_CUDA_INFO"
	.sectionflags	@""
	.align	4


	//----- nvinfo : EIATTR_CUDA_API_VERSION
	.align		4
        /*0000*/ 	.byte	0x04, 0x37
        /*0002*/ 	.short	(.L_7 - .L_6)
.L_6:
        /*0004*/ 	.word	0x00000082


	//----- nvinfo : EIATTR_KPARAM_INFO
	.align		4
.L_7:
        /*0008*/ 	.byte	0x04, 0x17
        /*000a*/ 	.short	(.L_9 - .L_8)
.L_8:
        /*000c*/ 	.word	0x00000000
        /*0010*/ 	.short	0x0000
        /*0012*/ 	.short	0x0000
        /*0014*/ 	.byte	0x00, 0xf0, 0x61, 0x00


	//----- nvinfo : EIATTR_SPARSE_MMA_MASK
	.align		4
.L_9:
        /*0018*/ 	.byte	0x03, 0x50
        /*001a*/ 	.short	0x0000


	//----- nvinfo : EIATTR_MAXREG_COUNT
	.align		4
        /*001c*/ 	.byte	0x03, 0x1b
        /*001e*/ 	.short	0x00ff


	//----- nvinfo : EIATTR_MERCURY_ISA_VERSION
	.align		4
        /*0020*/ 	.byte	0x03, 0x5f
        /*0022*/ 	.short	0x0101


	//----- nvinfo : EIATTR_VRC_CTA_INIT_COUNT
	.align		4
        /*0024*/ 	.byte	0x02, 0x4a
	.zero		1
	.zero		1


	//----- nvinfo : EIATTR_EXIT_INSTR_OFFSETS
	.align		4
        /*0028*/ 	.byte	0x04, 0x1c
        /*002a*/ 	.short	(.L_11 - .L_10)


	//   ....[0]....
.L_10:
        /*002c*/ 	.word	0x00000040


	//   ....[1]....
        /*0030*/ 	.word	0x000002a0


	//   ....[2]....
        /*0034*/ 	.word	0x00000b40


	//   ....[3]....
        /*0038*/ 	.word	0x00000c50


	//----- nvinfo : EIATTR_CRS_STACK_SIZE
	.align		4
.L_11:
        /*003c*/ 	.byte	0x04, 0x1e
        /*003e*/ 	.short	(.L_13 - .L_12)
.L_12:
        /*0040*/ 	.word	0x00000000


	//----- nvinfo : EIATTR_CBANK_PARAM_SIZE
	.align		4
.L_13:
        /*0044*/ 	.byte	0x03, 0x19
        /*0046*/ 	.short	0x0018


	//----- nvinfo : EIATTR_PARAM_CBANK
	.align		4
        /*0048*/ 	.byte	0x04, 0x0a
        /*004a*/ 	.short	(.L_15 - .L_14)
	.align		4
.L_14:
        /*004c*/ 	.word	index@(.nv.constant0.cos_main)
        /*0050*/ 	.short	0x0380
        /*0052*/ 	.short	0x0018


	//----- nvinfo : EIATTR_SW_WAR
	.align		4
.L_15:
        /*0054*/ 	.byte	0x04, 0x36
        /*0056*/ 	.short	(.L_17 - .L_16)
.L_16:
        /*0058*/ 	.word	0x00000008
.L_17:


//--------------------- .nv.callgraph             --------------------------
	.section	.nv.callgraph,"",@"SHT_CUDA_CALLGRAPH"
	.align	4
	.sectionentsize	8
	.align		4
        /*0000*/ 	.word	0x00000000
	.align		4
        /*0004*/ 	.word	0xffffffff
	.align		4
        /*0008*/ 	.word	0x00000000
	.align		4
        /*000c*/ 	.word	0xfffffffe
	.align		4
        /*0010*/ 	.word	0x00000000
	.align		4
        /*0014*/ 	.word	0xfffffffd
	.align		4
        /*0018*/ 	.word	0x00000000
	.align		4
        /*001c*/ 	.word	0xfffffffc


//--------------------- .text.cos_main            --------------------------
	.section	.text.cos_main,"ax",@progbits
	.align	128
        .global         cos_main
        .type           cos_main,@function
        .size           cos_main,(.L_x_9 - cos_main)
        .other          cos_main,@"STO_CUDA_ENTRY STV_DEFAULT"
cos_main:
.text.cos_main:
[----:B------:R-:W-:Y:S01]  /*0000*/  LDC R1, c[0x0][0x37c] ;  /* 0x0000df00ff017b82 */ /* 0x000fe20000000800 */
[----:B------:R-:W0:Y:S07]  /*0010*/  S2R R3, SR_TID.X ;  /* 0x0000000000037919 */ /* 0x000e2e0000002100 */
[----:B------:R-:W0:Y:S02]  /*0020*/  LDC R0, c[0x0][0x390] ;  /* 0x0000e400ff007b82 */ /* 0x000e240000000800 */
[----:B0-----:R-:W-:-:S13]  /*0030*/  ISETP.GE.AND P0, PT, R3, R0, PT ;  /* 0x000000000300720c */ /* 0x001fda0003f06270 */
[----:B------:R-:W-:Y:S05]  /*0040*/  @P0 EXIT ;  /* 0x000000000000094d */ /* 0x000fea0003800000 */
[----:B------:R-:W-:Y:S01]  /*0050*/  LOP3.LUT R5, RZ, R3, RZ, 0x33, !PT ;  /* 0x00000003ff057212 */ /* 0x000fe200078e33ff */
[----:B------:R-:W0:Y:S01]  /*0060*/  LDCU.64 UR4, c[0x0][0x358] ;  /* 0x00006b00ff0477ac */ /* 0x000e220008000a00 */
[----:B------:R-:W-:Y:S02]  /*0070*/  BSSY.RECONVERGENT B0, `(.L_x_0) ;  /* 0x0000022000007945 */ /* 0x000fe40003800200 */
[----:B------:R-:W-:-:S04]  /*0080*/  IADD3 R2, PT, PT, R5, R0, RZ ;  /* 0x0000000005027210 */ /* 0x000fc80007ffe0ff */
[C---:B------:R-:W-:Y:S02]  /*0090*/  LOP3.LUT R4, R2.reuse, 0x600, RZ, 0xc0, !PT ;  /* 0x0000060002047812 */ /* 0x040fe400078ec0ff */
[----:B------:R-:W-:Y:S02]  /*00a0*/  ISETP.GE.U32.AND P0, PT, R2, 0x600, PT ;  /* 0x000006000200780c */ /* 0x000fe40003f06070 */
[----:B------:R-:W-:-:S13]  /*00b0*/  ISETP.NE.AND P1, PT, R4, 0x600, PT ;  /* 0x000006000400780c */ /* 0x000fda0003f25270 */
[----:B0-----:R-:W-:Y:S05]  /*00c0*/  @!P1 BRA `(.L_x_1) ;  /* 0x0000000000709947 */ /* 0x001fea0003800000 */
[----:B------:R-:W0:Y:S01]  /*00d0*/  LDC.64 R4, c[0x0][0x388] ;  /* 0x0000e200ff047b82 */ /* 0x000e220000000a00 */
[----:B------:R-:W-:-:S05]  /*00e0*/  LEA.HI R2, R2, 0x1, RZ, 0x17 ;  /* 0x0000000102027811 */ /* 0x000fca00078fb8ff */
[C---:B------:R-:W-:Y:S01]  /*00f0*/  IMAD.SHL.U32 R8, R2.reuse, 0x200, RZ ;  /* 0x0000020002087824 */ /* 0x040fe200078e00ff */
[----:B------:R-:W-:Y:S01]  /*0100*/  LOP3.LUT R2, R2, 0x3, RZ, 0xc0, !PT ;  /* 0x0000000302027812 */ /* 0x000fe200078ec0ff */
[----:B------:R-:W1:Y:S03]  /*0110*/  LDC.64 R6, c[0x0][0x380] ;  /* 0x0000e000ff067b82 */ /* 0x000e660000000a00 */
[----:B------:R-:W-:Y:S02]  /*0120*/  LOP3.LUT R8, R8, 0x600, RZ, 0xc0, !PT ;  /* 0x0000060008087812 */ /* 0x000fe400078ec0ff */
[----:B------:R-:W-:Y:S01]  /*0130*/  IADD3 R2, PT, PT, -R2, RZ, RZ ;  /* 0x000000ff02027210 */ /* 0x000fe20007ffe1ff */
[----:B0-----:R-:W-:-:S04]  /*0140*/  IMAD.WIDE.U32 R4, R3, 0x4, R4 ;  /* 0x0000000403047825 */ /* 0x001fc800078e0004 */
[----:B------:R-:W-:Y:S01]  /*0150*/  IMAD.MOV.U32 R11, RZ, RZ, R5 ;  /* 0x000000ffff0b7224 */ /* 0x000fe200078e0005 */
[----:B------:R-:W-:Y:S01]  /*0160*/  MOV R10, R4 ;  /* 0x00000004000a7202 */ /* 0x000fe20000000f00 */
[----:B-1----:R-:W-:-:S04]  /*0170*/  IMAD.WIDE.U32 R6, R3, 0x4, R6 ;  /* 0x0000000403067825 */ /* 0x002fc800078e0006 */
[----:B------:R-:W-:Y:S01]  /*0180*/  IMAD.IADD R3, R3, 0x1, R8 ;  /* 0x0000000103037824 */ /* 0x000fe200078e0208 */
[----:B------:R-:W-:-:S07]  /*0190*/  MOV R9, R7 ;  /* 0x0000000700097202 */ /* 0x000fce0000000f00 */
.L_x_2:
[----:B0-----:R-:W-:Y:S01]  /*01a0*/  IMAD.MOV.U32 R4, RZ, RZ, R6 ;  /* 0x000000ffff047224 */ /* 0x001fe200078e0006 */
[----:B------:R-:W-:-:S05]  /*01b0*/  MOV R5, R9 ;  /* 0x0000000900057202 */ /* 0x000fca0000000f00 */
[----:B------:R0:W2:Y:S01]  /*01c0*/  LDG.E R4, desc[UR4][R4.64] ;  /* 0x0000000404047981 */ /* 0x0000a2000c1e1900 */
[----:B------:R-:W-:Y:S01]  /*01d0*/  VIADD R2, R2, 0x1 ;  /* 0x0000000102027836 */ /* 0x000fe20000000000 */
[----:B------:R-:W-:-:S04]  /*01e0*/  IADD3 R6, P3, PT, R6, 0x800, RZ ;  /* 0x0000080006067810 */ /* 0x000fc80007f7e0ff */
[----:B------:R-:W-:Y:S01]  /*01f0*/  ISETP.NE.AND P1, PT, R2, RZ, PT ;  /* 0x000000ff0200720c */ /* 0x000fe20003f25270 */
[----:B------:R-:W-:Y:S01]  /*0200*/  IMAD.X R9, RZ, RZ, R9, P3 ;  /* 0x000000ffff097224 */ /* 0x000fe200018e0609 */
[----:B0-----:R-:W-:Y:S01]  /*0210*/  MOV R5, R11 ;  /* 0x0000000b00057202 */ /* 0x001fe20000000f00 */
[----:B--2---:R-:W-:Y:S01]  /*0220*/  FMUL.RZ R7, R4, 0.15915493667125701904 ;  /* 0x3e22f98304077820 */ /* 0x004fe2000040c000 */
[----:B------:R-:W-:Y:S01]  /*0230*/  IMAD.MOV.U32 R4, RZ, RZ, R10 ;  /* 0x000000ffff047224 */ /* 0x000fe200078e000a */
[----:B------:R-:W-:-:S04]  /*0240*/  IADD3 R10, P2, PT, R10, 0x800, RZ ;  /* 0x000008000a0a7810 */ /* 0x000fc80007f5e0ff */
[----:B------:R-:W0:Y:S01]  /*0250*/  MUFU.COS R7, R7 ;  /* 0x0000000700077308 */ /* 0x000e220000000000 */
[----:B------:R-:W-:Y:S01]  /*0260*/  IADD3.X R11, PT, PT, RZ, R11, RZ, P2, !PT ;  /* 0x0000000bff0b7210 */ /* 0x000fe200017fe4ff */
[----:B0-----:R0:W-:Y:S02]  /*0270*/  STG.E desc[UR4][R4.64], R7 ;  /* 0x0000000704007986 */ /* 0x0011e4000c101904 */
[----:B------:R-:W-:Y:S05]  /*0280*/  @P1 BRA `(.L_x_2) ;  /* 0xfffffffc00c41947 */ /* 0x000fea000383ffff */
.L_x_1:
[----:B------:R-:W-:Y:S05]  /*0290*/  BSYNC.RECONVERGENT B0 ;  /* 0x0000000000007941 */ /* 0x000fea0003800200 */
.L_x_0:
[----:B------:R-:W-:Y:S05]  /*02a0*/  @!P0 EXIT ;  /* 0x000000000000894d */ /* 0x000fea0003800000 */
[----:B------:R-:W1:Y:S01]  /*02b0*/  LDCU.128 UR8, c[0x0][0x380] ;  /* 0x00007000ff0877ac */ /* 0x000e620008000c00 */
[----:B0-----:R-:W-:Y:S02]  /*02c0*/  HFMA2 R4, -RZ, RZ, 0, 0.00048828125 ;  /* 0x00001000ff047431 */ /* 0x001fe400000001ff */
[----:B------:R-:W-:Y:S01]  /*02d0*/  IMAD.IADD R2, R0, 0x1, -R3 ;  /* 0x0000000100027824 */ /* 0x000fe200078e0a03 */
[----:B------:R-:W-:Y:S01]  /*02e0*/  MOV R5, 0x0 ;  /* 0x0000000000057802 */ /* 0x000fe20000000f00 */
[----:B------:R-:W-:Y:S03]  /*02f0*/  BSSY.RECONVERGENT B0, `(.L_x_3) ;  /* 0x0000055000007945 */ /* 0x000fe60003800200 */
[----:B------:R-:W-:Y:S01]  /*0300*/  ISETP.GT.AND P1, PT, R2, 0x1800, PT ;  /* 0x000018000200780c */ /* 0x000fe20003f24270 */
[----:B------:R-:W-:-:S03]  /*0310*/  IMAD.WIDE.U32 R4, R3, 0x4, R4 ;  /* 0x0000000403047825 */ /* 0x000fc600078e0004 */
[C---:B-1----:R-:W-:Y:S02]  /*0320*/  IADD3 R6, P0, PT, R4.reuse, UR8, RZ ;  /* 0x0000000804067c10 */ /* 0x042fe4000ff1e0ff */
[----:B------:R-:W-:Y:S02]  /*0330*/  IADD3 R4, P2, PT, R4, UR10, RZ ;  /* 0x0000000a04047c10 */ /* 0x000fe4000ff5e0ff */
[C---:B------:R-:W-:Y:S02]  /*0340*/  IADD3.X R7, PT, PT, R5.reuse, UR9, RZ, P0, !PT ;  /* 0x0000000905077c10 */ /* 0x040fe400087fe4ff */
[----:B------:R-:W-:Y:S02]  /*0350*/  IADD3.X R5, PT, PT, R5, UR11, RZ, P2, !PT ;  /* 0x0000000b05057c10 */ /* 0x000fe400097fe4ff */
[----:B------:R-:W-:Y:S01]  /*0360*/  PLOP3.LUT P0, PT, PT, PT, PT, 0x80, 0x8 ;  /* 0x000000000008781c */ /* 0x000fe20003f0f070 */
[----:B------:R-:W-:-:S12]  /*0370*/  @!P1 BRA `(.L_x_4) ;  /* 0x0000000400309947 */ /* 0x000fd80003800000 */
[----:B------:R-:W-:Y:S02]  /*0380*/  PLOP3.LUT P0, PT, PT, PT, PT, 0x8, 0x80 ;  /* 0x000000000080781c */ /* 0x000fe40003f0e170 */
[----:B------:R-:W-:-:S11]  /*0390*/  IADD3 R2, PT, PT, R0, -0x1800, RZ ;  /* 0xffffe80000027810 */ /* 0x000fd60007ffe0ff */
.L_x_5:
[----:B------:R-:W2:Y:S02]  /*03a0*/  LDG.E R8, desc[UR4][R6.64+-0x1000] ;  /* 0xfff0000406087981 */ /* 0x000ea4000c1e1900 */
[----:B--2---:R-:W-:-:S06]  /*03b0*/  FMUL.RZ R9, R8, 0.15915493667125701904 ;  /* 0x3e22f98308097820 */ /* 0x004fcc000040c000 */
[----:B------:R-:W0:Y:S02]  /*03c0*/  MUFU.COS R9, R9 ;  /* 0x0000000900097308 */ /* 0x000e240000000000 */
[----:B0-----:R0:W-:Y:S04]  /*03d0*/  STG.E desc[UR4][R4.64+-0x1000], R9 ;  /* 0xfff0000904007986 */ /* 0x0011e8000c101904 */
[----:B------:R-:W2:Y:S02]  /*03e0*/  LDG.E R8, desc[UR4][R6.64+-0x800] ;  /* 0xfff8000406087981 */ /* 0x000ea4000c1e1900 */
[----:B--2---:R-:W-:-:S06]  /*03f0*/  FMUL.RZ R11, R8, 0.15915493667125701904 ;  /* 0x3e22f983080b7820 */ /* 0x004fcc000040c000 */
[----:B------:R-:W1:Y:S02]  /*0400*/  MUFU.COS R11, R11 ;  /* 0x0000000b000b7308 */ /* 0x000e640000000000 */
[----:B-1----:R1:W-:Y:S04]  /*0410*/  STG.E desc[UR4][R4.64+-0x800], R11 ;  /* 0xfff8000b04007986 */ /* 0x0023e8000c101904 */
[----:B------:R-:W2:Y:S02]  /*0420*/  LDG.E R8, desc[UR4][R6.64] ;  /* 0x0000000406087981 */ /* 0x000ea4000c1e1900 */
[----:B--2---:R-:W-:-:S06]  /*0430*/  FMUL.RZ R13, R8, 0.15915493667125701904 ;  /* 0x3e22f983080d7820 */ /* 0x004fcc000040c000 */
[----:B------:R-:W2:Y:S02]  /*0440*/  MUFU.COS R13, R13 ;  /* 0x0000000d000d7308 */ /* 0x000ea40000000000 */
[----:B--2---:R2:W-:Y:S04]  /*0450*/  STG.E desc[UR4][R4.64], R13 ;  /* 0x0000000d04007986 */ /* 0x0045e8000c101904 */
[----:B------:R-:W3:Y:S02]  /*0460*/  LDG.E R8, desc[UR4][R6.64+0x800] ;  /* 0x0008000406087981 */ /* 0x000ee4000c1e1900 */
[----:B---3--:R-:W-:-:S04]  /*0470*/  FMUL.RZ R10, R8, 0.15915493667125701904 ;  /* 0x3e22f983080a7820 */ /* 0x008fc8000040c000 */
[----:B0-----:R-:W0:Y:S02]  /*0480*/  MUFU.COS R9, R10 ;  /* 0x0000000a00097308 */ /* 0x001e240000000000 */
[----:B0-----:R0:W-:Y:S04]  /*0490*/  STG.E desc[UR4][R4.64+0x800], R9 ;  /* 0x0008000904007986 */ /* 0x0011e8000c101904 */
[----:B------:R-:W3:Y:S02]  /*04a0*/  LDG.E R8, desc[UR4][R6.64+0x1000] ;  /* 0x0010000406087981 */ /* 0x000ee4000c1e1900 */
[----:B---3--:R-:W-:-:S04]  /*04b0*/  FMUL.RZ R12, R8, 0.15915493667125701904 ;  /* 0x3e22f983080c7820 */ /* 0x008fc8000040c000 */
[----:B-1----:R-:W1:Y:S02]  /*04c0*/  MUFU.COS R11, R12 ;  /* 0x0000000c000b7308 */ /* 0x002e640000000000 */
[----:B-1----:R1:W-:Y:S04]  /*04d0*/  STG.E desc[UR4][R4.64+0x1000], R11 ;  /* 0x0010000b04007986 */ /* 0x0023e8000c101904 */
[----:B------:R-:W3:Y:S02]  /*04e0*/  LDG.E R8, desc[UR4][R6.64+0x1800] ;  /* 0x0018000406087981 */ /* 0x000ee4000c1e1900 */
[----:B---3--:R-:W-:-:S04]  /*04f0*/  FMUL.RZ R14, R8, 0.15915493667125701904 ;  /* 0x3e22f983080e7820 */ /* 0x008fc8000040c000 */
[----:B--2---:R-:W2:Y:S02]  /*0500*/  MUFU.COS R13, R14 ;  /* 0x0000000e000d7308 */ /* 0x004ea40000000000 */
        /* <DEDUP_REMOVED lines=28> */
[----:B0-----:R-:W-:Y:S04]  /*06d0*/  STG.E desc[UR4][R4.64+0x5000], R9 ;  /* 0x0050000904007986 */ /* 0x001fe8000c101904 */
[----:B------:R-:W3:Y:S02]  /*06e0*/  LDG.E R8, desc[UR4][R6.64+0x5800] ;  /* 0x0058000406087981 */ /* 0x000ee4000c1e1900 */
[----:B---3--:R-:W-:-:S04]  /*06f0*/  FMUL.RZ R12, R8, 0.15915493667125701904 ;  /* 0x3e22f983080c7820 */ /* 0x008fc8000040c000 */
[----:B-1----:R-:W0:Y:S02]  /*0700*/  MUFU.COS R11, R12 ;  /* 0x0000000c000b7308 */ /* 0x002e240000000000 */
[----:B0-----:R0:W-:Y:S04]  /*0710*/  STG.E desc[UR4][R4.64+0x5800], R11 ;  /* 0x0058000b04007986 */ /* 0x0011e8000c101904 */
[----:B------:R-:W3:Y:S02]  /*0720*/  LDG.E R8, desc[UR4][R6.64+0x6000] ;  /* 0x0060000406087981 */ /* 0x000ee4000c1e1900 */
[----:B---3--:R-:W-:-:S04]  /*0730*/  FMUL.RZ R14, R8, 0.15915493667125701904 ;  /* 0x3e22f983080e7820 */ /* 0x008fc8000040c000 */
[----:B--2---:R-:W1:Y:S02]  /*0740*/  MUFU.COS R13, R14 ;  /* 0x0000000e000d7308 */ /* 0x004e640000000000 */
[----:B-1----:R-:W-:Y:S04]  /*0750*/  STG.E desc[UR4][R4.64+0x6000], R13 ;  /* 0x0060000d04007986 */ /* 0x002fe8000c101904 */
[----:B------:R1:W2:Y:S01]  /*0760*/  LDG.E R8, desc[UR4][R6.64+0x6800] ;  /* 0x0068000406087981 */ /* 0x0002a2000c1e1900 */
[----:B------:R-:W-:Y:S02]  /*0770*/  IADD3 R3, PT, PT, R3, 0x2000, RZ ;  /* 0x0000200003037810 */ /* 0x000fe40007ffe0ff */
[----:B------:R-:W-:Y:S02]  /*0780*/  IADD3 R10, P3, PT, R4, 0x8000, RZ ;  /* 0x00008000040a7810 */ /* 0x000fe40007f7e0ff */
[----:B------:R-:W-:-:S02]  /*0790*/  ISETP.GE.AND P1, PT, R3, R2, PT ;  /* 0x000000020300720c */ /* 0x000fc40003f26270 */
[----:B------:R-:W-:Y:S02]  /*07a0*/  IADD3 R12, P2, PT, R6, 0x8000, RZ ;  /* 0x00008000060c7810 */ /* 0x000fe40007f5e0ff */
[----:B0-----:R-:W-:Y:S02]  /*07b0*/  IADD3.X R11, PT, PT, RZ, R5, RZ, P3, !PT ;  /* 0x00000005ff0b7210 */ /* 0x001fe40001ffe4ff */
[----:B-1----:R-:W-:Y:S01]  /*07c0*/  MOV R6, R12 ;  /* 0x0000000c00067202 */ /* 0x002fe20000000f00 */
[----:B------:R-:W-:Y:S02]  /*07d0*/  IMAD.X R7, RZ, RZ, R7, P2 ;  /* 0x000000ffff077224 */ /* 0x000fe400010e0607 */
[----:B--2---:R-:W-:-:S04]  /*07e0*/  FMUL.RZ R8, R8, 0.15915493667125701904 ;  /* 0x3e22f98308087820 */ /* 0x004fc8000040c000 */
[----:B------:R-:W0:Y:S02]  /*07f0*/  MUFU.COS R9, R8 ;  /* 0x0000000800097308 */ /* 0x000e240000000000 */
[----:B0-----:R0:W-:Y:S02]  /*0800*/  STG.E desc[UR4][R4.64+0x6800], R9 ;  /* 0x0068000904007986 */ /* 0x0011e4000c101904 */
[----:B0-----:R-:W-:Y:S01]  /*0810*/  IMAD.MOV.U32 R4, RZ, RZ, R10 ;  /* 0x000000ffff047224 */ /* 0x001fe200078e000a */
[----:B------:R-:W-:Y:S01]  /*0820*/  MOV R5, R11 ;  /* 0x0000000b00057202 */ /* 0x000fe20000000f00 */
[----:B------:R-:W-:Y:S06]  /*0830*/  @!P1 BRA `(.L_x_5) ;  /* 0xfffffff800d89947 */ /* 0x000fec000383ffff */
.L_x_4:
[----:B------:R-:W-:Y:S05]  /*0840*/  BSYNC.RECONVERGENT B0 ;  /* 0x0000000000007941 */ /* 0x000fea0003800200 */
.L_x_3:
[----:B------:R-:W-:Y:S01]  /*0850*/  IADD3 R2, PT, PT, -R3, R0, RZ ;  /* 0x0000000003027210 */ /* 0x000fe20007ffe1ff */
[----:B------:R-:W-:Y:S03]  /*0860*/  BSSY.RECONVERGENT B0, `(.L_x_6) ;  /* 0x000002c000007945 */ /* 0x000fe60003800200 */
[----:B------:R-:W-:-:S13]  /*0870*/  ISETP.GT.AND P1, PT, R2, 0x800, PT ;  /* 0x000008000200780c */ /* 0x000fda0003f24270 */
[----:B------:R-:W-:Y:S05]  /*0880*/  @!P1 BRA `(.L_x_7) ;  /* 0x0000000000a49947 */ /* 0x000fea0003800000 */
        /* <DEDUP_REMOVED lines=19> */
[----:B-1----:R-:W-:Y:S04]  /*09c0*/  STG.E desc[UR4][R4.64+0x1000], R11 ;  /* 0x0010000b04007986 */ /* 0x002fe8000c101904 */
[----:B------:R-:W3:Y:S02]  /*09d0*/  LDG.E R2, desc[UR4][R6.64+0x1800] ;  /* 0x0018000406027981 */ /* 0x000ee4000c1e1900 */
[----:B---3--:R-:W-:-:S04]  /*09e0*/  FMUL.RZ R12, R2, 0.15915493667125701904 ;  /* 0x3e22f983020c7820 */ /* 0x008fc8000040c000 */
[----:B--2---:R-:W1:Y:S02]  /*09f0*/  MUFU.COS R13, R12 ;  /* 0x0000000c000d7308 */ /* 0x004e640000000000 */
[----:B-1----:R1:W-:Y:S04]  /*0a00*/  STG.E desc[UR4][R4.64+0x1800], R13 ;  /* 0x0018000d04007986 */ /* 0x0023e8000c101904 */
[----:B------:R-:W2:Y:S02]  /*0a10*/  LDG.E R2, desc[UR4][R6.64+0x2000] ;  /* 0x0020000406027981 */ /* 0x000ea4000c1e1900 */
[----:B--2---:R-:W-:-:S04]  /*0a20*/  FMUL.RZ R8, R2, 0.15915493667125701904 ;  /* 0x3e22f98302087820 */ /* 0x004fc8000040c000 */
[----:B0-----:R-:W0:Y:S02]  /*0a30*/  MUFU.COS R9, R8 ;  /* 0x0000000800097308 */ /* 0x001e240000000000 */
[----:B0-----:R-:W-:Y:S04]  /*0a40*/  STG.E desc[UR4][R4.64+0x2000], R9 ;  /* 0x0020000904007986 */ /* 0x001fe8000c101904 */
[----:B------:R0:W2:Y:S01]  /*0a50*/  LDG.E R2, desc[UR4][R6.64+0x2800] ;  /* 0x0028000406027981 */ /* 0x0000a2000c1e1900 */
[----:B------:R-:W-:Y:S02]  /*0a60*/  IADD3 R10, P2, PT, R4, 0x4000, RZ ;  /* 0x00004000040a7810 */ /* 0x000fe40007f5e0ff */
[----:B------:R-:W-:Y:S02]  /*0a70*/  IADD3 R12, P1, PT, R6, 0x4000, RZ ;  /* 0x00004000060c7810 */ /* 0x000fe40007f3e0ff */
[----:B-1----:R-:W-:-:S02]  /*0a80*/  IADD3.X R13, PT, PT, RZ, R5, RZ, P2, !PT ;  /* 0x00000005ff0d7210 */ /* 0x002fc400017fe4ff */
[----:B------:R-:W-:Y:S02]  /*0a90*/  PLOP3.LUT P0, PT, PT, PT, PT, 0x8, 0x80 ;  /* 0x000000000080781c */ /* 0x000fe40003f0e170 */
[----:B------:R-:W-:Y:S01]  /*0aa0*/  IADD3 R3, PT, PT, R3, 0x1000, RZ ;  /* 0x0000100003037810 */ /* 0x000fe20007ffe0ff */
[----:B0-----:R-:W-:Y:S02]  /*0ab0*/  IMAD.X R7, RZ, RZ, R7, P1 ;  /* 0x000000ffff077224 */ /* 0x001fe400008e0607 */
[----:B------:R-:W-:Y:S02]  /*0ac0*/  IMAD.MOV.U32 R6, RZ, RZ, R12 ;  /* 0x000000ffff067224 */ /* 0x000fe400078e000c */
[----:B--2---:R-:W-:-:S04]  /*0ad0*/  FMUL.RZ R2, R2, 0.15915493667125701904 ;  /* 0x3e22f98302027820 */ /* 0x004fc8000040c000 */
[----:B------:R-:W0:Y:S02]  /*0ae0*/  MUFU.COS R11, R2 ;  /* 0x00000002000b7308 */ /* 0x000e240000000000 */
[----:B0-----:R0:W-:Y:S02]  /*0af0*/  STG.E desc[UR4][R4.64+0x2800], R11 ;  /* 0x0028000b04007986 */ /* 0x0011e4000c101904 */
[----:B0-----:R-:W-:Y:S02]  /*0b00*/  MOV R4, R10 ;  /* 0x0000000a00047202 */ /* 0x001fe40000000f00 */
[----:B------:R-:W-:-:S07]  /*0b10*/  MOV R5, R13 ;  /* 0x0000000d00057202 */ /* 0x000fce0000000f00 */
.L_x_7:
[----:B------:R-:W-:Y:S05]  /*0b20*/  BSYNC.RECONVERGENT B0 ;  /* 0x0000000000007941 */ /* 0x000fea0003800200 */
.L_x_6:
[----:B------:R-:W-:-:S13]  /*0b30*/  ISETP.LT.OR P0, PT, R3, R0, P0 ;  /* 0x000000000300720c */ /* 0x000fda0000701670 */
[----:B------:R-:W-:Y:S05]  /*0b40*/  @!P0 EXIT ;  /* 0x000000000000894d */ /* 0x000fea0003800000 */
[----:B------:R-:W2:Y:S02]  /*0b50*/  LDG.E R0, desc[UR4][R6.64+-0x1000] ;  /* 0xfff0000406007981 */ /* 0x000ea4000c1e1900 */
[----:B--2---:R-:W-:-:S06]  /*0b60*/  FMUL.RZ R3, R0, 0.15915493667125701904 ;  /* 0x3e22f98300037820 */ /* 0x004fcc000040c000 */
[----:B------:R-:W0:Y:S02]  /*0b70*/  MUFU.COS R3, R3 ;  /* 0x0000000300037308 */ /* 0x000e240000000000 */
[----:B0-----:R0:W-:Y:S04]  /*0b80*/  STG.E desc[UR4][R4.64+-0x1000], R3 ;  /* 0xfff0000304007986 */ /* 0x0011e8000c101904 */
[----:B------:R-:W2:Y:S02]  /*0b90*/  LDG.E R0, desc[UR4][R6.64+-0x800] ;  /* 0xfff8000406007981 */ /* 0x000ea4000c1e1900 */
[----:B--2---:R-:W-:-:S06]  /*0ba0*/  FMUL.RZ R9, R0, 0.15915493667125701904 ;  /* 0x3e22f98300097820 */ /* 0x004fcc000040c000 */
[----:B------:R-:W1:Y:S02]  /*0bb0*/  MUFU.COS R9, R9 ;  /* 0x0000000900097308 */ /* 0x000e640000000000 */
[----:B-1----:R-:W-:Y:S04]  /*0bc0*/  STG.E desc[UR4][R4.64+-0x800], R9 ;  /* 0xfff8000904007986 */ /* 0x002fe8000c101904 */
[----:B------:R-:W2:Y:S02]  /*0bd0*/  LDG.E R0, desc[UR4][R6.64] ;  /* 0x0000000406007981 */ /* 0x000ea4000c1e1900 */
[----:B--2---:R-:W-:-:S06]  /*0be0*/  FMUL.RZ R11, R0, 0.15915493667125701904 ;  /* 0x3e22f983000b7820 */ /* 0x004fcc000040c000 */
[----:B------:R-:W1:Y:S02]  /*0bf0*/  MUFU.COS R11, R11 ;  /* 0x0000000b000b7308 */ /* 0x000e640000000000 */
[----:B-1----:R-:W-:Y:S04]  /*0c00*/  STG.E desc[UR4][R4.64], R11 ;  /* 0x0000000b04007986 */ /* 0x002fe8000c101904 */
[----:B------:R-:W2:Y:S02]  /*0c10*/  LDG.E R0, desc[UR4][R6.64+0x800] ;  /* 0x0008000406007981 */ /* 0x000ea4000c1e1900 */
[----:B--2---:R-:W-:-:S04]  /*0c20*/  FMUL.RZ R0, R0, 0.15915493667125701904 ;  /* 0x3e22f98300007820 */ /* 0x004fc8000040c000 */
[----:B0-----:R-:W0:Y:S02]  /*0c30*/  MUFU.COS R3, R0 ;  /* 0x0000000000037308 */ /* 0x001e240000000000 */
[----:B0-----:R-:W-:Y:S01]  /*0c40*/  STG.E desc[UR4][R4.64+0x800], R3 ;  /* 0x0008000304007986 */ /* 0x001fe2000c101904 */
[----:B------:R-:W-:Y:S05]  /*0c50*/  EXIT ;  /* 0x000000000000794d */ /* 0x000fea0003800000 */
.L_x_8:
[----:B------:R-:W-:-:S00]  /*0c60*/  BRA `(.L_x_8) ;  /* 0xfffffffc00fc7947 */ /* 0x000fc0000383ffff */
[----:B------:R-:W-:-:S00]  /*0c70*/  NOP ;  /* 0x0000000000007918 */ /* 0x000fc00000000000 */
        /* <DEDUP_REMOVED lines=8> */
.L_x_9:


//--------------------- .nv.shared.reserved.0     --------------------------
	.section	.nv.shared.reserved.0,"aw",@nobits
	.weak		__nv_reservedSMEM_offset_0_alias
	.size		__nv_reservedSMEM_offset_0_alias, 0, 64
	.other		__nv_reservedSMEM_offset_0_alias,@"STO_CUDA_RESERVED_SHARED STV_DEFAULT"
__nv_reservedSMEM_offset_0_alias:
	.zero		0
	.zero		64


//--------------------- .nv.constant0.cos_main    --------------------------
	.section	.nv.constant0.cos_main,"a",@progbits
	.sectionflags	@""
	.align	4
.nv.constant0.cos_main:
	.zero		920


//--------------------- SYMBOLS --------------------------

	.type		.nv.reservedSmem.offset0,@object
	.size		.nv.reservedSmem.offset0,0x4
